//
// Generated by NVIDIA NVVM Compiler
//
// Compiler Build ID: CL-36424714
// Cuda compilation tools, release 13.0, V13.0.88
// Based on NVVM 20.0.0
//

.version 9.0
.target sm_100
.address_size 64

	// .globl	_Z20reduce_global_atomicPKfPfm
.extern .shared .align 16 .b8 sdata[];

.visible .entry _Z20reduce_global_atomicPKfPfm(
	.param .u64 .ptr .align 1 _Z20reduce_global_atomicPKfPfm_param_0,
	.param .u64 .ptr .align 1 _Z20reduce_global_atomicPKfPfm_param_1,
	.param .u64 _Z20reduce_global_atomicPKfPfm_param_2
)
{
	.reg .pred 	%p<2>;
	.reg .b32 	%r<4>;
	.reg .b32 	%f<3>;
	.reg .b64 	%rd<11>;

	ld.param.u64 	%rd2, [_Z20reduce_global_atomicPKfPfm_param_0];
	ld.param.u64 	%rd3, [_Z20reduce_global_atomicPKfPfm_param_1];
	ld.param.u64 	%rd4, [_Z20reduce_global_atomicPKfPfm_param_2];
	mov.u32 	%r1, %ctaid.x;
	mov.u32 	%r2, %ntid.x;
	mul.wide.u32 	%rd5, %r1, %r2;
	mov.u32 	%r3, %tid.x;
	cvt.u64.u32 	%rd6, %r3;
	add.s64 	%rd1, %rd5, %rd6;
	setp.ge.u64 	%p1, %rd1, %rd4;
	@%p1 bra 	$L__BB0_2;
	cvta.to.global.u64 	%rd7, %rd2;
	cvta.to.global.u64 	%rd8, %rd3;
	shl.b64 	%rd9, %rd1, 2;
	add.s64 	%rd10, %rd7, %rd9;
	ld.global.nc.f32 	%f1, [%rd10];
	atom.global.add.f32 	%f2, [%rd8], %f1;
$L__BB0_2:
	ret;

}
	// .globl	_Z19reduce_shared_blockPKfPfm
.visible .entry _Z19reduce_shared_blockPKfPfm(
	.param .u64 .ptr .align 1 _Z19reduce_shared_blockPKfPfm_param_0,
	.param .u64 .ptr .align 1 _Z19reduce_shared_blockPKfPfm_param_1,
	.param .u64 _Z19reduce_shared_blockPKfPfm_param_2
)
{
	.reg .pred 	%p<6>;
	.reg .b32 	%r<12>;
	.reg .b32 	%f<10>;
	.reg .b64 	%rd<11>;

	ld.param.u64 	%rd2, [_Z19reduce_shared_blockPKfPfm_param_0];
	ld.param.u64 	%rd3, [_Z19reduce_shared_blockPKfPfm_param_1];
	ld.param.u64 	%rd4, [_Z19reduce_shared_blockPKfPfm_param_2];
	mov.u32 	%r1, %tid.x;
	mov.u32 	%r6, %ctaid.x;
	mov.u32 	%r11, %ntid.x;
	mul.wide.u32 	%rd5, %r6, %r11;
	cvt.u64.u32 	%rd6, %r1;
	add.s64 	%rd1, %rd5, %rd6;
	setp.ge.u64 	%p1, %rd1, %rd4;
	mov.f32 	%f9, 0f00000000;
	@%p1 bra 	$L__BB1_2;
	cvta.to.global.u64 	%rd7, %rd2;
	shl.b64 	%rd8, %rd1, 2;
	add.s64 	%rd9, %rd7, %rd8;
	ld.global.nc.f32 	%f9, [%rd9];
$L__BB1_2:
	shl.b32 	%r7, %r1, 2;
	mov.u32 	%r8, sdata;
	add.s32 	%r3, %r8, %r7;
	st.shared.f32 	[%r3], %f9;
	bar.sync 	0;
	setp.lt.u32 	%p2, %r11, 2;
	@%p2 bra 	$L__BB1_6;
$L__BB1_3:
	shr.u32 	%r5, %r11, 1;
	setp.ge.u32 	%p3, %r1, %r5;
	@%p3 bra 	$L__BB1_5;
	shl.b32 	%r9, %r5, 2;
	add.s32 	%r10, %r3, %r9;
	ld.shared.f32 	%f4, [%r10];
	ld.shared.f32 	%f5, [%r3];
	add.f32 	%f6, %f4, %f5;
	st.shared.f32 	[%r3], %f6;
$L__BB1_5:
	bar.sync 	0;
	setp.gt.u32 	%p4, %r11, 3;
	mov.u32 	%r11, %r5;
	@%p4 bra 	$L__BB1_3;
$L__BB1_6:
	setp.ne.s32 	%p5, %r1, 0;
	@%p5 bra 	$L__BB1_8;
	ld.shared.f32 	%f7, [sdata];
	cvta.to.global.u64 	%rd10, %rd3;
	atom.global.add.f32 	%f8, [%rd10], %f7;
$L__BB1_8:
	ret;

}


// ===== COMPILED SASS (sm_100) =====

	.target	sm_100

	.elftype	@"ET_EXEC"


//--------------------- .note.nv.tkinfo           --------------------------
	.section	.note.nv.tkinfo,"",@"SHT_NOTE"
	.sectionflags	@"SHF_NOTE_NV_TKINFO"
	.tkinfo
        /*0018*/ 	.word	0x00000002
        /*0030*/ 	.string	""
        /*0030*/ 	.string	"ptxas"
        /*0030*/ 	.string	"Cuda compilation tools, release 13.0, V13.0.88"
        /*0030*/ 	.string	"Build cuda_13.0.r13.0/compiler.36424714_0"
        /*0030*/ 	.string	"-arch sm_100 -m 64 "



//--------------------- .note.nv.cuinfo           --------------------------
	.section	.note.nv.cuinfo,"",@"SHT_NOTE"
	.sectionflags	@"SHF_NOTE_NV_CUINFO"
        /*0018*/ 	.short	0x0002
        /*001a*/ 	.short	0x0064
        /*001c*/ 	.short	0x0082
	.zero		2


//--------------------- .nv.info                  --------------------------
	.section	.nv.info,"",@"SHT_CUDA_INFO"
	.align	4


	//----- nvinfo : EIATTR_REGCOUNT
	.align		4
        /*0000*/ 	.byte	0x04, 0x2f
        /*0002*/ 	.short	(.L_1 - .L_0)
	.align		4
.L_0:
        /*0004*/ 	.word	index@(_Z20reduce_global_atomicPKfPfm)
        /*0008*/ 	.word	0x00000008


	//----- nvinfo : EIATTR_FRAME_SIZE
	.align		4
.L_1:
        /*000c*/ 	.byte	0x04, 0x11
        /*000e*/ 	.short	(.L_3 - .L_2)
	.align		4
.L_2:
        /*0010*/ 	.word	index@(_Z20reduce_global_atomicPKfPfm)
        /*0014*/ 	.word	0x00000000


	//----- nvinfo : EIATTR_REGCOUNT
	.align		4
.L_3:
        /*0018*/ 	.byte	0x04, 0x2f
        /*001a*/ 	.short	(.L_5 - .L_4)
	.align		4
.L_4:
        /*001c*/ 	.word	index@(_Z19reduce_shared_blockPKfPfm)
        /*0020*/ 	.word	0x0000000c


	//----- nvinfo : EIATTR_FRAME_SIZE
	.align		4
.L_5:
        /*0024*/ 	.byte	0x04, 0x11
        /*0026*/ 	.short	(.L_7 - .L_6)
	.align		4
.L_6:
        /*0028*/ 	.word	index@(_Z19reduce_shared_blockPKfPfm)
        /*002c*/ 	.word	0x00000000


	//----- nvinfo : EIATTR_MIN_STACK_SIZE
	.align		4
.L_7:
        /*0030*/ 	.byte	0x04, 0x12
        /*0032*/ 	.short	(.L_9 - .L_8)
	.align		4
.L_8:
        /*0034*/ 	.word	index@(_Z19reduce_shared_blockPKfPfm)
        /*0038*/ 	.word	0x00000000


	//----- nvinfo : EIATTR_MIN_STACK_SIZE
	.align		4
.L_9:
        /*003c*/ 	.byte	0x04, 0x12
        /*003e*/ 	.short	(.L_11 - .L_10)
	.align		4
.L_10:
        /*0040*/ 	.word	index@(_Z20reduce_global_atomicPKfPfm)
        /*0044*/ 	.word	0x00000000
.L_11:


//--------------------- .nv.compat                --------------------------
	.section	.nv.compat,"",@"SHT_CUDA_COMPAT_INFO"
	.align	4
        /*0000*/ 	.byte	0x02, 0x09, 0x00, 0x00, 0x02, 0x02, 0x01, 0x00, 0x02, 0x05, 0x05, 0x00, 0x03, 0x07, 0x01, 0x01
        /*0010*/ 	.byte	0x02, 0x03, 0x00, 0x00, 0x02, 0x06, 0x01, 0x00, 0x04, 0x0b, 0x08, 0x00, 0x09, 0x00, 0x00, 0x00
        /*0020*/ 	.byte	0x00, 0x00, 0x00, 0x00


//--------------------- .nv.info._Z19reduce_shared_blockPKfPfm --------------------------
	.section	.nv.info._Z19reduce_shared_blockPKfPfm,"",@"SHT_CUDA_INFO"
	.sectionflags	@""
	.align	4


	//----- nvinfo : EIATTR_CUDA_API_VERSION
	.align		4
        /*0000*/ 	.byte	0x04, 0x37
        /*0002*/ 	.short	(.L_13 - .L_12)
.L_12:
        /*0004*/ 	.word	0x00000082


	//----- nvinfo : EIATTR_KPARAM_INFO
	.align		4
.L_13:
        /*0008*/ 	.byte	0x04, 0x17
        /*000a*/ 	.short	(.L_15 - .L_14)
.L_14:
        /*000c*/ 	.word	0x00000000
        /*0010*/ 	.short	0x0002
        /*0012*/ 	.short	0x0010
        /*0014*/ 	.byte	0x00, 0xf0, 0x21, 0x00


	//----- nvinfo : EIATTR_KPARAM_INFO
	.align		4
.L_15:
        /*0018*/ 	.byte	0x04, 0x17
        /*001a*/ 	.short	(.L_17 - .L_16)
.L_16:
        /*001c*/ 	.word	0x00000000
        /*0020*/ 	.short	0x0001
        /*0022*/ 	.short	0x0008
        /*0024*/ 	.byte	0x00, 0xf5, 0x21, 0x00


	//----- nvinfo : EIATTR_KPARAM_INFO
	.align		4
.L_17:
        /*0028*/ 	.byte	0x04, 0x17
        /*002a*/ 	.short	(.L_19 - .L_18)
.L_18:
        /*002c*/ 	.word	0x00000000
        /*0030*/ 	.short	0x0000
        /*0032*/ 	.short	0x0000
        /*0034*/ 	.byte	0x00, 0xf5, 0x21, 0x00


	//----- nvinfo : EIATTR_SPARSE_MMA_MASK
	.align		4
.L_19:
        /*0038*/ 	.byte	0x03, 0x50
        /*003a*/ 	.short	0x0000


	//----- nvinfo : EIATTR_MAXREG_COUNT
	.align		4
        /*003c*/ 	.byte	0x03, 0x1b
        /*003e*/ 	.short	0x00ff


	//----- nvinfo : EIATTR_NUM_BARRIERS
	.align		4
        /*0040*/ 	.byte	0x02, 0x4c
        /*0042*/ 	.byte	0x01
	.zero		1


	//----- nvinfo : EIATTR_MERCURY_ISA_VERSION
	.align		4
        /*0044*/ 	.byte	0x03, 0x5f
        /*0046*/ 	.short	0x0101


	//----- nvinfo : EIATTR_VRC_CTA_INIT_COUNT
	.align		4
        /*0048*/ 	.byte	0x02, 0x4a
	.zero		1
	.zero		1


	//----- nvinfo : EIATTR_EXIT_INSTR_OFFSETS
	.align		4
        /*004c*/ 	.byte	0x04, 0x1c
        /*004e*/ 	.short	(.L_21 - .L_20)


	//   ....[0]....
.L_20:
        /*0050*/ 	.word	0x00000230


	//   ....[1]....
        /*0054*/ 	.word	0x000002a0


	//----- nvinfo : EIATTR_CBANK_PARAM_SIZE
	.align		4
.L_21:
        /*0058*/ 	.byte	0x03, 0x19
        /*005a*/ 	.short	0x0018


	//----- nvinfo : EIATTR_PARAM_CBANK
	.align		4
        /*005c*/ 	.byte	0x04, 0x0a
        /*005e*/ 	.short	(.L_23 - .L_22)
	.align		4
.L_22:
        /*0060*/ 	.word	index@(.nv.constant0._Z19reduce_shared_blockPKfPfm)
        /*0064*/ 	.short	0x0380
        /*0066*/ 	.short	0x0018


	//----- nvinfo : EIATTR_SW_WAR
	.align		4
.L_23:
        /*0068*/ 	.byte	0x04, 0x36
        /*006a*/ 	.short	(.L_25 - .L_24)
.L_24:
        /*006c*/ 	.word	0x00000008
.L_25:


//--------------------- .nv.info._Z20reduce_global_atomicPKfPfm --------------------------
	.section	.nv.info._Z20reduce_global_atomicPKfPfm,"",@"SHT_CUDA_INFO"
	.sectionflags	@""
	.align	4


	//----- nvinfo : EIATTR_CUDA_API_VERSION
	.align		4
        /*0000*/ 	.byte	0x04, 0x37
        /*0002*/ 	.short	(.L_27 - .L_26)
.L_26:
        /*0004*/ 	.word	0x00000082


	//----- nvinfo : EIATTR_KPARAM_INFO
	.align		4
.L_27:
        /*0008*/ 	.byte	0x04, 0x17
        /*000a*/ 	.short	(.L_29 - .L_28)
.L_28:
        /*000c*/ 	.word	0x00000000
        /*0010*/ 	.short	0x0002
        /*0012*/ 	.short	0x0010
        /*0014*/ 	.byte	0x00, 0xf0, 0x21, 0x00


	//----- nvinfo : EIATTR_KPARAM_INFO
	.align		4
.L_29:
        /*0018*/ 	.byte	0x04, 0x17
        /*001a*/ 	.short	(.L_31 - .L_30)
.L_30:
        /*001c*/ 	.word	0x00000000
        /*0020*/ 	.short	0x0001
        /*0022*/ 	.short	0x0008
        /*0024*/ 	.byte	0x00, 0xf5, 0x21, 0x00


	//----- nvinfo : EIATTR_KPARAM_INFO
	.align		4
.L_31:
        /*0028*/ 	.byte	0x04, 0x17
        /*002a*/ 	.short	(.L_33 - .L_32)
.L_32:
        /*002c*/ 	.word	0x00000000
        /*0030*/ 	.short	0x0000
        /*0032*/ 	.short	0x0000
        /*0034*/ 	.byte	0x00, 0xf5, 0x21, 0x00


	//----- nvinfo : EIATTR_SPARSE_MMA_MASK
	.align		4
.L_33:
        /*0038*/ 	.byte	0x03, 0x50
        /*003a*/ 	.short	0x0000


	//----- nvinfo : EIATTR_MAXREG_COUNT
	.align		4
        /*003c*/ 	.byte	0x03, 0x1b
        /*003e*/ 	.short	0x00ff


	//----- nvinfo : EIATTR_MERCURY_ISA_VERSION
	.align		4
        /*0040*/ 	.byte	0x03, 0x5f
        /*0042*/ 	.short	0x0101


	//----- nvinfo : EIATTR_VRC_CTA_INIT_COUNT
	.align		4
        /*0044*/ 	.byte	0x02, 0x4a
	.zero		1
	.zero		1


	//----- nvinfo : EIATTR_EXIT_INSTR_OFFSETS
	.align		4
        /*0048*/ 	.byte	0x04, 0x1c
        /*004a*/ 	.short	(.L_35 - .L_34)


	//   ....[0]....
.L_34:
        /*004c*/ 	.word	0x00000090


	//   ....[1]....
        /*0050*/ 	.word	0x00000110


	//----- nvinfo : EIATTR_CBANK_PARAM_SIZE
	.align		4
.L_35:
        /*0054*/ 	.byte	0x03, 0x19
        /*0056*/ 	.short	0x0018


	//----- nvinfo : EIATTR_PARAM_CBANK
	.align		4
        /*0058*/ 	.byte	0x04, 0x0a
        /*005a*/ 	.short	(.L_37 - .L_36)
	.align		4
.L_36:
        /*005c*/ 	.word	index@(.nv.constant0._Z20reduce_global_atomicPKfPfm)
        /*0060*/ 	.short	0x0380
        /*0062*/ 	.short	0x0018


	//----- nvinfo : EIATTR_SW_WAR
	.align		4
.L_37:
        /*0064*/ 	.byte	0x04, 0x36
        /*0066*/ 	.short	(.L_39 - .L_38)
.L_38:
        /*0068*/ 	.word	0x00000008
.L_39:


//--------------------- .nv.callgraph             --------------------------
	.section	.nv.callgraph,"",@"SHT_CUDA_CALLGRAPH"
	.align	4
	.sectionentsize	8
	.align		4
        /*0000*/ 	.word	0x00000000
	.align		4
        /*0004*/ 	.word	0xffffffff
	.align		4
        /*0008*/ 	.word	0x00000000
	.align		4
        /*000c*/ 	.word	0xfffffffe
	.align		4
        /*0010*/ 	.word	0x00000000
	.align		4
        /*0014*/ 	.word	0xfffffffd
	.align		4
        /*0018*/ 	.word	0x00000000
	.align		4
        /*001c*/ 	.word	0xfffffffc


//--------------------- .text._Z19reduce_shared_blockPKfPfm --------------------------
	.section	.text._Z19reduce_shared_blockPKfPfm,"ax",@progbits
	.align	128
        .global         _Z19reduce_shared_blockPKfPfm
        .type           _Z19reduce_shared_blockPKfPfm,@function
        .size           _Z19reduce_shared_blockPKfPfm,(.L_x_4 - _Z19reduce_shared_blockPKfPfm)
        .other          _Z19reduce_shared_blockPKfPfm,@"STO_CUDA_ENTRY STV_DEFAULT"
_Z19reduce_shared_blockPKfPfm:
.text._Z19reduce_shared_blockPKfPfm:
[----:B------:R-:W-:Y:S01]  /*0000*/  LDC R1, c[0x0][0x37c] ;  /* 0x0000df00ff017b82 */ /* 0x000fe20000000800 */
[----:B------:R-:W0:Y:S07]  /*0010*/  S2R R2, SR_TID.X ;  /* 0x0000000000027919 */ /* 0x000e2e0000002100 */
[----:B------:R-:W0:Y:S01]  /*0020*/  S2UR UR4, SR_CTAID.X ;  /* 0x00000000000479c3 */ /* 0x000e220000002500 */
[----:B------:R-:W1:Y:S01]  /*0030*/  LDCU.64 UR6, c[0x0][0x390] ;  /* 0x00007200ff0677ac */ /* 0x000e620008000a00 */
[----:B------:R-:W-:-:S02]  /*0040*/  IMAD.MOV.U32 R3, RZ, RZ, RZ ;  /* 0x000000ffff037224 */ /* 0x000fc400078e00ff */
[----:B------:R-:W-:-:S04]  /*0050*/  IMAD.MOV.U32 R0, RZ, RZ, RZ ;  /* 0x000000ffff007224 */ /* 0x000fc800078e00ff */
[----:B------:R-:W0:Y:S02]  /*0060*/  LDC R9, c[0x0][0x360] ;  /* 0x0000d800ff097b82 */ /* 0x000e240000000800 */
[----:B0-----:R-:W-:-:S03]  /*0070*/  IMAD.WIDE.U32 R4, R9, UR4, R2 ;  /* 0x0000000409047c25 */ /* 0x001fc6000f8e0002 */
[----:B-1----:R-:W-:-:S04]  /*0080*/  ISETP.GE.U32.AND P0, PT, R4, UR6, PT ;  /* 0x0000000604007c0c */ /* 0x002fc8000bf06070 */
[----:B------:R-:W-:Y:S01]  /*0090*/  ISETP.GE.U32.AND.EX P0, PT, R5, UR7, PT, P0 ;  /* 0x0000000705007c0c */ /* 0x000fe2000bf06100 */
[----:B------:R-:W0:-:S12]  /*00a0*/  LDCU.64 UR6, c[0x0][0x358] ;  /* 0x00006b00ff0677ac */ /* 0x000e180008000a00 */
[----:B------:R-:W1:Y:S02]  /*00b0*/  @!P0 LDC.64 R6, c[0x0][0x380] ;  /* 0x0000e000ff068b82 */ /* 0x000e640000000a00 */
[----:B-1----:R-:W-:-:S04]  /*00c0*/  @!P0 LEA R6, P1, R4, R6, 0x2 ;  /* 0x0000000604068211 */ /* 0x002fc800078210ff */
[----:B------:R-:W-:-:S05]  /*00d0*/  @!P0 LEA.HI.X R7, R4, R7, R5, 0x2, P1 ;  /* 0x0000000704078211 */ /* 0x000fca00008f1405 */
[----:B0-----:R-:W2:Y:S01]  /*00e0*/  @!P0 LDG.E.CONSTANT R0, desc[UR6][R6.64] ;  /* 0x0000000606008981 */ /* 0x001ea2000c1e9900 */
[----:B------:R-:W0:Y:S01]  /*00f0*/  S2UR UR5, SR_CgaCtaId ;  /* 0x00000000000579c3 */ /* 0x000e220000008800 */
[----:B------:R-:W-:Y:S01]  /*0100*/  UMOV UR4, 0x400 ;  /* 0x0000040000047882 */ /* 0x000fe20000000000 */
[----:B------:R-:W-:Y:S02]  /*0110*/  ISETP.GE.U32.AND P1, PT, R9, 0x2, PT ;  /* 0x000000020900780c */ /* 0x000fe40003f26070 */
[----:B------:R-:W-:Y:S01]  /*0120*/  ISETP.NE.AND P0, PT, R2, RZ, PT ;  /* 0x000000ff0200720c */ /* 0x000fe20003f05270 */
[----:B0-----:R-:W-:-:S06]  /*0130*/  ULEA UR4, UR5, UR4, 0x18 ;  /* 0x0000000405047291 */ /* 0x001fcc000f8ec0ff */
[----:B------:R-:W-:-:S05]  /*0140*/  LEA R5, R2, UR4, 0x2 ;  /* 0x0000000402057c11 */ /* 0x000fca000f8e10ff */
[----:B--2---:R0:W-:Y:S01]  /*0150*/  STS [R5], R0 ;  /* 0x0000000005007388 */ /* 0x0041e20000000800 */
[----:B------:R-:W-:Y:S06]  /*0160*/  BAR.SYNC.DEFER_BLOCKING 0x0 ;  /* 0x0000000000007b1d */ /* 0x000fec0000010000 */
[----:B------:R-:W-:Y:S05]  /*0170*/  @!P1 BRA `(.L_x_0) ;  /* 0x00000000002c9947 */ /* 0x000fea0003800000 */
.L_x_1:
[----:B------:R-:W-:-:S04]  /*0180*/  SHF.R.U32.HI R6, RZ, 0x1, R9 ;  /* 0x00000001ff067819 */ /* 0x000fc80000011609 */
[----:B------:R-:W-:-:S13]  /*0190*/  ISETP.GE.U32.AND P1, PT, R2, R6, PT ;  /* 0x000000060200720c */ /* 0x000fda0003f26070 */
[----:B0-----:R-:W-:Y:S01]  /*01a0*/  @!P1 IMAD R0, R6, 0x4, R5 ;  /* 0x0000000406009824 */ /* 0x001fe200078e0205 */
[----:B------:R-:W-:Y:S05]  /*01b0*/  @!P1 LDS R7, [R5] ;  /* 0x0000000005079984 */ /* 0x000fea0000000800 */
[----:B------:R-:W0:Y:S02]  /*01c0*/  @!P1 LDS R0, [R0] ;  /* 0x0000000000009984 */ /* 0x000e240000000800 */
[----:B0-----:R-:W-:-:S05]  /*01d0*/  @!P1 FADD R4, R0, R7 ;  /* 0x0000000700049221 */ /* 0x001fca0000000000 */
[----:B------:R1:W-:Y:S01]  /*01e0*/  @!P1 STS [R5], R4 ;  /* 0x0000000405009388 */ /* 0x0003e20000000800 */
[----:B------:R-:W-:Y:S01]  /*01f0*/  BAR.SYNC.DEFER_BLOCKING 0x0 ;  /* 0x0000000000007b1d */ /* 0x000fe20000010000 */
[----:B------:R-:W-:Y:S01]  /*0200*/  ISETP.GT.U32.AND P1, PT, R9, 0x3, PT ;  /* 0x000000030900780c */ /* 0x000fe20003f24070 */
[----:B------:R-:W-:-:S12]  /*0210*/  IMAD.MOV.U32 R9, RZ, RZ, R6 ;  /* 0x000000ffff097224 */ /* 0x000fd800078e0006 */
[----:B-1----:R-:W-:Y:S05]  /*0220*/  @P1 BRA `(.L_x_1) ;  /* 0xfffffffc00d41947 */ /* 0x002fea000383ffff */
.L_x_0:
[----:B------:R-:W-:Y:S05]  /*0230*/  @P0 EXIT ;  /* 0x000000000000094d */ /* 0x000fea0003800000 */
[----:B------:R-:W1:Y:S01]  /*0240*/  S2UR UR5, SR_CgaCtaId ;  /* 0x00000000000579c3 */ /* 0x000e620000008800 */
[----:B------:R-:W-:-:S07]  /*0250*/  UMOV UR4, 0x400 ;  /* 0x0000040000047882 */ /* 0x000fce0000000000 */
[----:B------:R-:W2:Y:S01]  /*0260*/  LDC.64 R2, c[0x0][0x388] ;  /* 0x0000e200ff027b82 */ /* 0x000ea20000000a00 */
[----:B-1----:R-:W-:-:S09]  /*0270*/  ULEA UR4, UR5, UR4, 0x18 ;  /* 0x0000000405047291 */ /* 0x002fd2000f8ec0ff */
[----:B0-----:R-:W2:Y:S04]  /*0280*/  LDS R5, [UR4] ;  /* 0x00000004ff057984 */ /* 0x001ea80008000800 */
[----:B--2---:R-:W-:Y:S01]  /*0290*/  REDG.E.ADD.F32.FTZ.RN.STRONG.GPU desc[UR6][R2.64], R5 ;  /* 0x00000005020079a6 */ /* 0x004fe2000c12f306 */
[----:B------:R-:W-:Y:S05]  /*02a0*/  EXIT ;  /* 0x000000000000794d */ /* 0x000fea0003800000 */
.L_x_2:
[----:B------:R-:W-:-:S00]  /*02b0*/  BRA `(.L_x_2) ;  /* 0xfffffffc00fc7947 */ /* 0x000fc0000383ffff */
[----:B------:R-:W-:-:S00]  /*02c0*/  NOP ;  /* 0x0000000000007918 */ /* 0x000fc00000000000 */
        /* <DEDUP_REMOVED lines=11> */
.L_x_4:


//--------------------- .text._Z20reduce_global_atomicPKfPfm --------------------------
	.section	.text._Z20reduce_global_atomicPKfPfm,"ax",@progbits
	.align	128
        .global         _Z20reduce_global_atomicPKfPfm
        .type           _Z20reduce_global_atomicPKfPfm,@function
        .size           _Z20reduce_global_atomicPKfPfm,(.L_x_5 - _Z20reduce_global_atomicPKfPfm)
        .other          _Z20reduce_global_atomicPKfPfm,@"STO_CUDA_ENTRY STV_DEFAULT"
_Z20reduce_global_atomicPKfPfm:
.text._Z20reduce_global_atomicPKfPfm:
[----:B------:R-:W-:Y:S01]  /*0000*/  LDC R1, c[0x0][0x37c] ;  /* 0x0000df00ff017b82 */ /* 0x000fe20000000800 */
[----:B------:R-:W0:Y:S07]  /*0010*/  S2R R2, SR_TID.X ;  /* 0x0000000000027919 */ /* 0x000e2e0000002100 */
[----:B------:R-:W0:Y:S01]  /*0020*/  S2UR UR4, SR_CTAID.X ;  /* 0x00000000000479c3 */ /* 0x000e220000002500 */
[----:B------:R-:W1:Y:S01]  /*0030*/  LDCU.64 UR6, c[0x0][0x390] ;  /* 0x00007200ff0677ac */ /* 0x000e620008000a00 */
[----:B------:R-:W-:-:S06]  /*0040*/  IMAD.MOV.U32 R3, RZ, RZ, RZ ;  /* 0x000000ffff037224 */ /* 0x000fcc00078e00ff */
[----:B------:R-:W0:Y:S02]  /*0050*/  LDC R5, c[0x0][0x360] ;  /* 0x0000d800ff057b82 */ /* 0x000e240000000800 */
[----:B0-----:R-:W-:-:S03]  /*0060*/  IMAD.WIDE.U32 R2, R5, UR4, R2 ;  /* 0x0000000405027c25 */ /* 0x001fc6000f8e0002 */
[----:B-1----:R-:W-:-:S04]  /*0070*/  ISETP.GE.U32.AND P0, PT, R2, UR6, PT ;  /* 0x0000000602007c0c */ /* 0x002fc8000bf06070 */
[----:B------:R-:W-:-:S13]  /*0080*/  ISETP.GE.U32.AND.EX P0, PT, R3, UR7, PT, P0 ;  /* 0x0000000703007c0c */ /* 0x000fda000bf06100 */
[----:B------:R-:W-:Y:S05]  /*0090*/  @P0 EXIT ;  /* 0x000000000000094d */ /* 0x000fea0003800000 */
[----:B------:R-:W0:Y:S01]  /*00a0*/  LDCU.64 UR6, c[0x0][0x380] ;  /* 0x00007000ff0677ac */ /* 0x000e220008000a00 */
[----:B------:R-:W1:Y:S01]  /*00b0*/  LDCU.64 UR4, c[0x0][0x358] ;  /* 0x00006b00ff0477ac */ /* 0x000e620008000a00 */
[----:B0-----:R-:W-:-:S04]  /*00c0*/  LEA R4, P0, R2, UR6, 0x2 ;  /* 0x0000000602047c11 */ /* 0x001fc8000f8010ff */
[----:B------:R-:W-:-:S06]  /*00d0*/  LEA.HI.X R5, R2, UR7, R3, 0x2, P0 ;  /* 0x0000000702057c11 */ /* 0x000fcc00080f1403 */
[----:B-1----:R-:W2:Y:S01]  /*00e0*/  LDG.E.CONSTANT R5, desc[UR4][R4.64] ;  /* 0x0000000404057981 */ /* 0x002ea2000c1e9900 */
[----:B------:R-:W2:Y:S03]  /*00f0*/  LDC.64 R2, c[0x0][0x388] ;  /* 0x0000e200ff027b82 */ /* 0x000ea60000000a00 */
[----:B--2---:R-:W-:Y:S01]  /*0100*/  REDG.E.ADD.F32.FTZ.RN.STRONG.GPU desc[UR4][R2.64], R5 ;  /* 0x00000005020079a6 */ /* 0x004fe2000c12f304 */
[----:B------:R-:W-:Y:S05]  /*0110*/  EXIT ;  /* 0x000000000000794d */ /* 0x000fea0003800000 */
.L_x_3:
        /* <DEDUP_REMOVED lines=14> */
.L_x_5:


//--------------------- .nv.shared._Z19reduce_shared_blockPKfPfm --------------------------
	.section	.nv.shared._Z19reduce_shared_blockPKfPfm,"aw",@nobits
	.sectionflags	@""
	.align	16
	.zero		1024


//--------------------- .nv.shared.reserved.0     --------------------------
	.section	.nv.shared.reserved.0,"aw",@nobits
	.weak		__nv_reservedSMEM_offset_0_alias
	.size		__nv_reservedSMEM_offset_0_alias, 0, 64
	.other		__nv_reservedSMEM_offset_0_alias,@"STO_CUDA_RESERVED_SHARED STV_DEFAULT"
__nv_reservedSMEM_offset_0_alias:
	.zero		0
	.zero		64


//--------------------- .nv.shared._Z20reduce_global_atomicPKfPfm --------------------------
	.section	.nv.shared._Z20reduce_global_atomicPKfPfm,"aw",@nobits
	.sectionflags	@""
	.align	16
	.zero		1024


//--------------------- .nv.constant0._Z19reduce_shared_blockPKfPfm --------------------------
	.section	.nv.constant0._Z19reduce_shared_blockPKfPfm,"a",@progbits
	.sectionflags	@""
	.align	4
.nv.constant0._Z19reduce_shared_blockPKfPfm:
	.zero		920


//--------------------- .nv.constant0._Z20reduce_global_atomicPKfPfm --------------------------
	.section	.nv.constant0._Z20reduce_global_atomicPKfPfm,"a",@progbits
	.sectionflags	@""
	.align	4
.nv.constant0._Z20reduce_global_atomicPKfPfm:
	.zero		920


//--------------------- SYMBOLS --------------------------

	.type		.nv.reservedSmem.offset0,@object
	.size		.nv.reservedSmem.offset0,0x4
	.type		.nv.reservedSmem.cap,@object
	.size		.nv.reservedSmem.cap,0x4
